	.headerflags	@"EF_CUDA_TEXMODE_UNIFIED EF_CUDA_64BIT_ADDRESS EF_CUDA_ACCELERATORS EF_CUDA_SM90 EF_CUDA_VIRTUAL_SM(EF_CUDA_SM90)"
	.elftype	@"ET_EXEC"


//--------------------- .nv.info                  --------------------------
	.section	.nv.info,"",@"SHT_CUDA_INFO"
	.align	4


	//----- nvinfo : EIATTR_REGCOUNT
	.align		4
        /*0000*/ 	.byte	0x04, 0x2f
        /*0002*/ 	.short	(.L_1 - .L_0)
	.align		4
.L_0:
        /*0004*/ 	.word	index@(triton_poi_fused_clone_7)
        /*0008*/ 	.word	0x0000000c


	//----- nvinfo : EIATTR_MIN_STACK_SIZE
	.align		4
.L_1:
        /*000c*/ 	.byte	0x04, 0x12
        /*000e*/ 	.short	(.L_3 - .L_2)
	.align		4
.L_2:
        /*0010*/ 	.word	index@(triton_poi_fused_clone_7)
        /*0014*/ 	.word	0x00000000


	//----- nvinfo : EIATTR_FRAME_SIZE
	.align		4
.L_3:
        /*0018*/ 	.byte	0x04, 0x11
        /*001a*/ 	.short	(.L_5 - .L_4)
	.align		4
.L_4:
        /*001c*/ 	.word	index@(triton_poi_fused_clone_7)
        /*0020*/ 	.word	0x00000000


	//----- nvinfo : EIATTR_MIN_STACK_SIZE
	.align		4
.L_5:
        /*0024*/ 	.byte	0x04, 0x12
        /*0026*/ 	.short	(.L_7 - .L_6)
	.align		4
.L_6:
        /*0028*/ 	.word	index@(triton_poi_fused_clone_7)
        /*002c*/ 	.word	0x00000000
.L_7:


//--------------------- .nv.info.triton_poi_fused_clone_7 --------------------------
	.section	.nv.info.triton_poi_fused_clone_7,"",@"SHT_CUDA_INFO"
	.sectionflags	@""
	.align	4


	//----- nvinfo : EIATTR_CUDA_API_VERSION
	.align		4
        /*0000*/ 	.byte	0x04, 0x37
        /*0002*/ 	.short	(.L_9 - .L_8)
.L_8:
        /*0004*/ 	.word	0x0000007c


	//----- nvinfo : EIATTR_KPARAM_INFO
	.align		4
.L_9:
        /*0008*/ 	.byte	0x04, 0x17
        /*000a*/ 	.short	(.L_11 - .L_10)
.L_10:
        /*000c*/ 	.word	0x00000000
        /*0010*/ 	.short	0x0003
        /*0012*/ 	.short	0x0014
        /*0014*/ 	.byte	0x00, 0xf0, 0x11, 0x00


	//----- nvinfo : EIATTR_KPARAM_INFO
	.align		4
.L_11:
        /*0018*/ 	.byte	0x04, 0x17
        /*001a*/ 	.short	(.L_13 - .L_12)
.L_12:
        /*001c*/ 	.word	0x00000000
        /*0020*/ 	.short	0x0002
        /*0022*/ 	.short	0x0010
        /*0024*/ 	.byte	0x00, 0xf0, 0x11, 0x00


	//----- nvinfo : EIATTR_KPARAM_INFO
	.align		4
.L_13:
        /*0028*/ 	.byte	0x04, 0x17
        /*002a*/ 	.short	(.L_15 - .L_14)
.L_14:
        /*002c*/ 	.word	0x00000000
        /*0030*/ 	.short	0x0001
        /*0032*/ 	.short	0x0008
        /*0034*/ 	.byte	0x00, 0xf4, 0x21, 0x00


	//----- nvinfo : EIATTR_KPARAM_INFO
	.align		4
.L_15:
        /*0038*/ 	.byte	0x04, 0x17
        /*003a*/ 	.short	(.L_17 - .L_16)
.L_16:
        /*003c*/ 	.word	0x00000000
        /*0040*/ 	.short	0x0000
        /*0042*/ 	.short	0x0000
        /*0044*/ 	.byte	0x00, 0xf4, 0x21, 0x00


	//----- nvinfo : EIATTR_SPARSE_MMA_MASK
	.align		4
.L_17:
        /*0048*/ 	.byte	0x03, 0x50
        /*004a*/ 	.short	0x0000


	//----- nvinfo : EIATTR_MAXREG_COUNT
	.align		4
        /*004c*/ 	.byte	0x03, 0x1b
        /*004e*/ 	.short	0x00ff


	//----- nvinfo : EIATTR_EXIT_INSTR_OFFSETS
	.align		4
        /*0050*/ 	.byte	0x04, 0x1c
        /*0052*/ 	.short	(.L_19 - .L_18)


	//   ....[0]....
.L_18:
        /*0054*/ 	.word	0x00000170


	//   ....[1]....
        /*0058*/ 	.word	0x00000190


	//----- nvinfo : EIATTR_REQNTID
	.align		4
.L_19:
        /*005c*/ 	.byte	0x04, 0x10
        /*005e*/ 	.short	(.L_21 - .L_20)
.L_20:
        /*0060*/ 	.word	0x00000020
        /*0064*/ 	.word	0x00000001
        /*0068*/ 	.word	0x00000001


	//----- nvinfo : EIATTR_CBANK_PARAM_SIZE
	.align		4
.L_21:
        /*006c*/ 	.byte	0x03, 0x19
        /*006e*/ 	.short	0x0018


	//----- nvinfo : EIATTR_PARAM_CBANK
	.align		4
        /*0070*/ 	.byte	0x04, 0x0a
        /*0072*/ 	.short	(.L_23 - .L_22)
	.align		4
.L_22:
        /*0074*/ 	.word	index@(.nv.constant0.triton_poi_fused_clone_7)
        /*0078*/ 	.short	0x0210
        /*007a*/ 	.short	0x0018


	//----- nvinfo : EIATTR_SW_WAR
	.align		4
.L_23:
        /*007c*/ 	.byte	0x04, 0x36
        /*007e*/ 	.short	(.L_25 - .L_24)
.L_24:
        /*0080*/ 	.word	0x00000008
.L_25:


//--------------------- .nv.callgraph             --------------------------
	.section	.nv.callgraph,"",@"SHT_CUDA_CALLGRAPH"
	.align	4
	.sectionentsize	8
	.align		4
        /*0000*/ 	.word	0x00000000
	.align		4
        /*0004*/ 	.word	0xffffffff
	.align		4
        /*0008*/ 	.word	0x00000000
	.align		4
        /*000c*/ 	.word	0xfffffffe
	.align		4
        /*0010*/ 	.word	0x00000000
	.align		4
        /*0014*/ 	.word	0xfffffffd
	.align		4
        /*0018*/ 	.word	0x00000000
	.align		4
        /*001c*/ 	.word	0xfffffffc


//--------------------- .text.triton_poi_fused_clone_7 --------------------------
	.section	.text.triton_poi_fused_clone_7,"ax",@progbits
	.align	128
        .global         triton_poi_fused_clone_7
        .type           triton_poi_fused_clone_7,@function
        .size           triton_poi_fused_clone_7,(.L_x_1 - triton_poi_fused_clone_7)
        .other          triton_poi_fused_clone_7,@"STO_CUDA_ENTRY STV_DEFAULT"
triton_poi_fused_clone_7:
.text.triton_poi_fused_clone_7:
[----:B------:R-:W0:Y:S02]  /*0000*/  LDC R1, c[0x0][0x28] ;  /* 0x00000a00ff017b82 */ /* 0x000e240000000800 */
[----:B------:R-:W1:Y:S01]  /*0010*/  S2R R8, SR_TID.X ;  /* 0x0000000000087919 */ /* 0x000e620000002100 */
[----:B------:R-:W2:Y:S01]  /*0020*/  S2UR UR4, SR_CTAID.Y ;  /* 0x00000000000479c3 */ /* 0x000ea20000002600 */
[----:B------:R-:W-:Y:S01]  /*0030*/  IMAD.MOV.U32 R9, RZ, RZ, RZ ;  /* 0x000000ffff097224 */ /* 0x000fe200078e00ff */
[----:B------:R-:W3:Y:S06]  /*0040*/  S2R R7, SR_CTAID.X ;  /* 0x0000000000077919 */ /* 0x000eec0000002500 */
[----:B------:R-:W4:Y:S01]  /*0050*/  LDC.64 R2, c[0x0][0x210] ;  /* 0x00008400ff027b82 */ /* 0x000f220000000a00 */
[----:B--2---:R-:W-:Y:S01]  /*0060*/  USHF.L.U32 UR4, UR4, 0x2, URZ ;  /* 0x0000000204047899 */ /* 0x004fe2000800063f */
[----:B-1----:R-:W-:-:S02]  /*0070*/  SHF.R.U32.HI R4, RZ, 0x2, R8 ;  /* 0x00000002ff047819 */ /* 0x002fc40000011608 */
[----:B------:R-:W-:Y:S02]  /*0080*/  LOP3.LUT R0, R8, 0x3, RZ, 0xc0, !PT ;  /* 0x0000000308007812 */ /* 0x000fe400078ec0ff */
[----:B------:R-:W-:-:S03]  /*0090*/  SGXT.U32 R4, R4, 0x2 ;  /* 0x000000020404781a */ /* 0x000fc60000000000 */
[----:B---3--:R-:W-:Y:S01]  /*00a0*/  IMAD R7, R7, 0x4, R0 ;  /* 0x0000000407077824 */ /* 0x008fe200078e0200 */
[----:B------:R-:W-:Y:S01]  /*00b0*/  LOP3.LUT R0, R4, UR4, RZ, 0xfc, !PT ;  /* 0x0000000404007c12 */ /* 0x000fe2000f8efcff */
[----:B------:R-:W-:-:S03]  /*00c0*/  ULDC.64 UR4, c[0x0][0x208] ;  /* 0x0000820000047ab9 */ /* 0x000fc60000000a00 */
[----:B------:R-:W-:Y:S01]  /*00d0*/  VIMNMX R6, R0, R7, !PT ;  /* 0x0000000700067248 */ /* 0x000fe20007fe0100 */
[----:B------:R-:W-:-:S03]  /*00e0*/  IMAD R5, R7, 0x4, R0 ;  /* 0x0000000407057824 */ /* 0x000fc600078e0200 */
[----:B------:R-:W-:Y:S01]  /*00f0*/  ISETP.GE.AND P0, PT, R6, 0x4, PT ;  /* 0x000000040600780c */ /* 0x000fe20003f06270 */
[----:B----4-:R-:W-:Y:S02]  /*0100*/  IMAD.WIDE R2, R5, 0x4, R2 ;  /* 0x0000000405027825 */ /* 0x010fe400078e0202 */
[----:B------:R-:W1:Y:S10]  /*0110*/  LDC.64 R4, c[0x0][0x218] ;  /* 0x00008600ff047b82 */ /* 0x000e740000000a00 */
[----:B------:R2:W5:Y:S01]  /*0120*/  @!P0 LDG.E R9, desc[UR4][R2.64] ;  /* 0x0000000402098981 */ /* 0x000562000c1e1900 */
[----:B------:R-:W-:Y:S01]  /*0130*/  LOP3.LUT P0, RZ, R8, 0x10, RZ, 0xc0, !PT ;  /* 0x0000001008ff7812 */ /* 0x000fe2000780c0ff */
[----:B------:R-:W-:-:S03]  /*0140*/  IMAD R7, R0, 0x4, R7 ;  /* 0x0000000400077824 */ /* 0x000fc600078e0207 */
[----:B------:R-:W-:Y:S01]  /*0150*/  ISETP.LT.AND P0, PT, R6, 0x4, !P0 ;  /* 0x000000040600780c */ /* 0x000fe20004701270 */
[----:B-1----:R-:W-:-:S12]  /*0160*/  IMAD.WIDE R4, R7, 0x4, R4 ;  /* 0x0000000407047825 */ /* 0x002fd800078e0204 */
[----:B--2---:R-:W-:Y:S05]  /*0170*/  @!P0 EXIT ;  /* 0x000000000000894d */ /* 0x004fea0003800000 */
[----:B-----5:R-:W-:Y:S01]  /*0180*/  STG.E desc[UR4][R4.64], R9 ;  /* 0x0000000904007986 */ /* 0x020fe2000c101904 */
[----:B------:R-:W-:Y:S05]  /*0190*/  EXIT ;  /* 0x000000000000794d */ /* 0x000fea0003800000 */
.L_x_0:
[----:B------:R-:W-:-:S00]  /*01a0*/  BRA `(.L_x_0) ;  /* 0xfffffffc00fc7947 */ /* 0x000fc0000383ffff */
[----:B------:R-:W-:-:S00]  /*01b0*/  NOP ;  /* 0x0000000000007918 */ /* 0x000fc00000000000 */
        /* <DEDUP_REMOVED lines=12> */
.L_x_1:


//--------------------- .nv.constant0.triton_poi_fused_clone_7 --------------------------
	.section	.nv.constant0.triton_poi_fused_clone_7,"a",@progbits
	.sectionflags	@""
	.align	4
.nv.constant0.triton_poi_fused_clone_7:
	.zero		552
